	.headerflags	@"EF_CUDA_TEXMODE_UNIFIED EF_CUDA_64BIT_ADDRESS EF_CUDA_ACCELERATORS EF_CUDA_SM90 EF_CUDA_VIRTUAL_SM(EF_CUDA_SM90)"
	.elftype	@"ET_EXEC"


//--------------------- .nv.info                  --------------------------
	.section	.nv.info,"",@"SHT_CUDA_INFO"
	.align	4


	//----- nvinfo : EIATTR_REGCOUNT
	.align		4
        /*0000*/ 	.byte	0x04, 0x2f
        /*0002*/ 	.short	(.L_3 - .L_2)
	.align		4
.L_2:
        /*0004*/ 	.word	index@(triton_poi_fused__native_batch_norm_legit_no_training_relu_17)
        /*0008*/ 	.word	0x00000010


	//----- nvinfo : EIATTR_MIN_STACK_SIZE
	.align		4
.L_3:
        /*000c*/ 	.byte	0x04, 0x12
        /*000e*/ 	.short	(.L_5 - .L_4)
	.align		4
.L_4:
        /*0010*/ 	.word	index@(triton_poi_fused__native_batch_norm_legit_no_training_relu_17)
        /*0014*/ 	.word	0x00000000


	//----- nvinfo : EIATTR_FRAME_SIZE
	.align		4
.L_5:
        /*0018*/ 	.byte	0x04, 0x11
        /*001a*/ 	.short	(.L_7 - .L_6)
	.align		4
.L_6:
        /*001c*/ 	.word	index@(triton_poi_fused__native_batch_norm_legit_no_training_relu_17)
        /*0020*/ 	.word	0x00000000


	//----- nvinfo : EIATTR_MIN_STACK_SIZE
	.align		4
.L_7:
        /*0024*/ 	.byte	0x04, 0x12
        /*0026*/ 	.short	(.L_9 - .L_8)
	.align		4
.L_8:
        /*0028*/ 	.word	index@(triton_poi_fused__native_batch_norm_legit_no_training_relu_17)
        /*002c*/ 	.word	0x00000000
.L_9:


//--------------------- .nv.info.triton_poi_fused__native_batch_norm_legit_no_training_relu_17 --------------------------
	.section	.nv.info.triton_poi_fused__native_batch_norm_legit_no_training_relu_17,"",@"SHT_CUDA_INFO"
	.sectionflags	@""
	.align	4


	//----- nvinfo : EIATTR_CUDA_API_VERSION
	.align		4
        /*0000*/ 	.byte	0x04, 0x37
        /*0002*/ 	.short	(.L_11 - .L_10)
.L_10:
        /*0004*/ 	.word	0x0000007c


	//----- nvinfo : EIATTR_KPARAM_INFO
	.align		4
.L_11:
        /*0008*/ 	.byte	0x04, 0x17
        /*000a*/ 	.short	(.L_13 - .L_12)
.L_12:
        /*000c*/ 	.word	0x00000000
        /*0010*/ 	.short	0x0006
        /*0012*/ 	.short	0x0030
        /*0014*/ 	.byte	0x00, 0xf0, 0x11, 0x00


	//----- nvinfo : EIATTR_KPARAM_INFO
	.align		4
.L_13:
        /*0018*/ 	.byte	0x04, 0x17
        /*001a*/ 	.short	(.L_15 - .L_14)
.L_14:
        /*001c*/ 	.word	0x00000000
        /*0020*/ 	.short	0x0005
        /*0022*/ 	.short	0x0028
        /*0024*/ 	.byte	0x00, 0xf4, 0x21, 0x00


	//----- nvinfo : EIATTR_KPARAM_INFO
	.align		4
.L_15:
        /*0028*/ 	.byte	0x04, 0x17
        /*002a*/ 	.short	(.L_17 - .L_16)
.L_16:
        /*002c*/ 	.word	0x00000000
        /*0030*/ 	.short	0x0004
        /*0032*/ 	.short	0x0020
        /*0034*/ 	.byte	0x00, 0xf4, 0x21, 0x00


	//----- nvinfo : EIATTR_KPARAM_INFO
	.align		4
.L_17:
        /*0038*/ 	.byte	0x04, 0x17
        /*003a*/ 	.short	(.L_19 - .L_18)
.L_18:
        /*003c*/ 	.word	0x00000000
        /*0040*/ 	.short	0x0003
        /*0042*/ 	.short	0x0018
        /*0044*/ 	.byte	0x00, 0xf4, 0x21, 0x00


	//----- nvinfo : EIATTR_KPARAM_INFO
	.align		4
.L_19:
        /*0048*/ 	.byte	0x04, 0x17
        /*004a*/ 	.short	(.L_21 - .L_20)
.L_20:
        /*004c*/ 	.word	0x00000000
        /*0050*/ 	.short	0x0002
        /*0052*/ 	.short	0x0010
        /*0054*/ 	.byte	0x00, 0xf4, 0x21, 0x00


	//----- nvinfo : EIATTR_KPARAM_INFO
	.align		4
.L_21:
        /*0058*/ 	.byte	0x04, 0x17
        /*005a*/ 	.short	(.L_23 - .L_22)
.L_22:
        /*005c*/ 	.word	0x00000000
        /*0060*/ 	.short	0x0001
        /*0062*/ 	.short	0x0008
        /*0064*/ 	.byte	0x00, 0xf4, 0x21, 0x00


	//----- nvinfo : EIATTR_KPARAM_INFO
	.align		4
.L_23:
        /*0068*/ 	.byte	0x04, 0x17
        /*006a*/ 	.short	(.L_25 - .L_24)
.L_24:
        /*006c*/ 	.word	0x00000000
        /*0070*/ 	.short	0x0000
        /*0072*/ 	.short	0x0000
        /*0074*/ 	.byte	0x00, 0xf4, 0x21, 0x00


	//----- nvinfo : EIATTR_SPARSE_MMA_MASK
	.align		4
.L_25:
        /*0078*/ 	.byte	0x03, 0x50
        /*007a*/ 	.short	0x0000


	//----- nvinfo : EIATTR_MAXREG_COUNT
	.align		4
        /*007c*/ 	.byte	0x03, 0x1b
        /*007e*/ 	.short	0x00ff


	//----- nvinfo : EIATTR_EXIT_INSTR_OFFSETS
	.align		4
        /*0080*/ 	.byte	0x04, 0x1c
        /*0082*/ 	.short	(.L_27 - .L_26)


	//   ....[0]....
.L_26:
        /*0084*/ 	.word	0x000002d0


	//----- nvinfo : EIATTR_REQNTID
	.align		4
.L_27:
        /*0088*/ 	.byte	0x04, 0x10
        /*008a*/ 	.short	(.L_29 - .L_28)
.L_28:
        /*008c*/ 	.word	0x00000080
        /*0090*/ 	.word	0x00000001
        /*0094*/ 	.word	0x00000001


	//----- nvinfo : EIATTR_CBANK_PARAM_SIZE
	.align		4
.L_29:
        /*0098*/ 	.byte	0x03, 0x19
        /*009a*/ 	.short	0x0034


	//----- nvinfo : EIATTR_PARAM_CBANK
	.align		4
        /*009c*/ 	.byte	0x04, 0x0a
        /*009e*/ 	.short	(.L_31 - .L_30)
	.align		4
.L_30:
        /*00a0*/ 	.word	index@(.nv.constant0.triton_poi_fused__native_batch_norm_legit_no_training_relu_17)
        /*00a4*/ 	.short	0x0210
        /*00a6*/ 	.short	0x0034


	//----- nvinfo : EIATTR_SW_WAR
	.align		4
.L_31:
        /*00a8*/ 	.byte	0x04, 0x36
        /*00aa*/ 	.short	(.L_33 - .L_32)
.L_32:
        /*00ac*/ 	.word	0x00000008
.L_33:


//--------------------- .nv.callgraph             --------------------------
	.section	.nv.callgraph,"",@"SHT_CUDA_CALLGRAPH"
	.align	4
	.sectionentsize	8
	.align		4
        /*0000*/ 	.word	0x00000000
	.align		4
        /*0004*/ 	.word	0xffffffff
	.align		4
        /*0008*/ 	.word	0x00000000
	.align		4
        /*000c*/ 	.word	0xfffffffe
	.align		4
        /*0010*/ 	.word	0x00000000
	.align		4
        /*0014*/ 	.word	0xfffffffd
	.align		4
        /*0018*/ 	.word	0x00000000
	.align		4
        /*001c*/ 	.word	0xfffffffc


//--------------------- .nv.constant4             --------------------------
	.section	.nv.constant4,"a",@progbits
	.align	8
	.align		8
.nv.constant4:
        /*0000*/ 	.dword	_$_str
	.align		8
        /*0008*/ 	.dword	_$_str_$_2


//--------------------- .text.triton_poi_fused__native_batch_norm_legit_no_training_relu_17 --------------------------
	.section	.text.triton_poi_fused__native_batch_norm_legit_no_training_relu_17,"ax",@progbits
	.align	128
        .global         triton_poi_fused__native_batch_norm_legit_no_training_relu_17
        .type           triton_poi_fused__native_batch_norm_legit_no_training_relu_17,@function
        .size           triton_poi_fused__native_batch_norm_legit_no_training_relu_17,(.L_x_1 - triton_poi_fused__native_batch_norm_legit_no_training_relu_17)
        .other          triton_poi_fused__native_batch_norm_legit_no_training_relu_17,@"STO_CUDA_ENTRY STV_DEFAULT"
triton_poi_fused__native_batch_norm_legit_no_training_relu_17:
.text.triton_poi_fused__native_batch_norm_legit_no_training_relu_17:
[----:B------:R-:W-:Y:S01]  /*0000*/  LDC R1, c[0x0][0x28] ;  /* 0x00000a00ff017b82 */ /* 0x000fe20000000800 */
[----:B------:R-:W1:Y:S07]  /*0010*/  S2R R0, SR_TID.X ;  /* 0x0000000000007919 */ /* 0x000e6e0000002100 */
[----:B------:R-:W2:Y:S01]  /*0020*/  LDC.64 R6, c[0x0][0x220] ;  /* 0x00008800ff067b82 */ /* 0x000ea20000000a00 */
[----:B------:R-:W-:Y:S01]  /*0030*/  ULDC.64 UR4, c[0x0][0x208] ;  /* 0x0000820000047ab9 */ /* 0x000fe20000000a00 */
[----:B------:R-:W3:Y:S06]  /*0040*/  S2R R3, SR_CTAID.X ;  /* 0x0000000000037919 */ /* 0x000eec0000002500 */
[----:B------:R-:W4:Y:S08]  /*0050*/  LDC.64 R4, c[0x0][0x218] ;  /* 0x00008600ff047b82 */ /* 0x000f300000000a00 */
[----:B------:R-:W5:Y:S08]  /*0060*/  LDC.64 R8, c[0x0][0x228] ;  /* 0x00008a00ff087b82 */ /* 0x000f700000000a00 */
[----:B------:R-:W5:Y:S01]  /*0070*/  LDC.64 R10, c[0x0][0x230] ;  /* 0x00008c00ff0a7b82 */ /* 0x000f620000000a00 */
[----:B-1----:R-:W-:-:S02]  /*0080*/  LOP3.LUT R0, R0, 0x7f, RZ, 0xc0, !PT ;  /* 0x0000007f00007812 */ /* 0x002fc400078ec0ff */
[----:B---3--:R-:W-:Y:S02]  /*0090*/  SHF.R.S32.HI R2, RZ, 0x18, R3 ;  /* 0x00000018ff027819 */ /* 0x008fe40000011403 */
[----:B------:R-:W-:Y:S02]  /*00a0*/  LEA R0, R3, R0, 0x7 ;  /* 0x0000000003007211 */ /* 0x000fe400078e38ff */
[----:B------:R-:W-:-:S04]  /*00b0*/  SGXT R3, R2, 0x1 ;  /* 0x000000010203781a */ /* 0x000fc80000000200 */
[----:B------:R-:W-:-:S04]  /*00c0*/  LEA.HI R3, R3, R0, RZ, 0x8 ;  /* 0x0000000003037211 */ /* 0x000fc800078f40ff */
[----:B------:R-:W-:-:S04]  /*00d0*/  LOP3.LUT R3, R3, 0xffffff00, RZ, 0xc0, !PT ;  /* 0xffffff0003037812 */ /* 0x000fc800078ec0ff */
[----:B------:R-:W-:Y:S02]  /*00e0*/  IADD3 R13, R0, -R3, RZ ;  /* 0x80000003000d7210 */ /* 0x000fe40007ffe0ff */
[----:B------:R-:W1:Y:S03]  /*00f0*/  LDC.64 R2, c[0x0][0x210] ;  /* 0x00008400ff027b82 */ /* 0x000e660000000a00 */
[----:B--2---:R-:W-:-:S06]  /*0100*/  IMAD.WIDE R6, R13, 0x4, R6 ;  /* 0x000000040d067825 */ /* 0x004fcc00078e0206 */
[----:B------:R-:W2:Y:S01]  /*0110*/  LDG.E.EL R6, desc[UR4][R6.64] ;  /* 0x0000000406067981 */ /* 0x000ea2000c2e1900 */
[----:B----4-:R-:W-:-:S04]  /*0120*/  IMAD.WIDE R4, R13, 0x4, R4 ;  /* 0x000000040d047825 */ /* 0x010fc800078e0204 */
[C---:B-----5:R-:W-:Y:S02]  /*0130*/  IMAD.WIDE R8, R13.reuse, 0x4, R8 ;  /* 0x000000040d087825 */ /* 0x060fe400078e0208 */
[----:B------:R3:W4:Y:S02]  /*0140*/  LDG.E.EL R5, desc[UR4][R4.64] ;  /* 0x0000000404057981 */ /* 0x000724000c2e1900 */
[----:B0-----:R-:W-:Y:S02]  /*0150*/  IMAD.WIDE R10, R13, 0x4, R10 ;  /* 0x000000040d0a7825 */ /* 0x001fe400078e020a */
[----:B------:R-:W5:Y:S02]  /*0160*/  LDG.E.EL R8, desc[UR4][R8.64] ;  /* 0x0000000408087981 */ /* 0x000f64000c2e1900 */
[C---:B-1----:R-:W-:Y:S02]  /*0170*/  IMAD.WIDE R2, R0.reuse, 0x4, R2 ;  /* 0x0000000400027825 */ /* 0x042fe400078e0202 */
[----:B------:R-:W5:Y:S04]  /*0180*/  LDG.E.EL R11, desc[UR4][R10.64] ;  /* 0x000000040a0b7981 */ /* 0x000f68000c2e1900 */
[----:B------:R0:W4:Y:S01]  /*0190*/  LDG.E R12, desc[UR4][R2.64] ;  /* 0x00000004020c7981 */ /* 0x000122000c1e1900 */
[----:B---3--:R-:W-:Y:S01]  /*01a0*/  HFMA2.MMA R4, -RZ, RZ, 1.625, 0 ;  /* 0x3e800000ff047435 */ /* 0x008fe200000001ff */
[----:B0-----:R-:W0:Y:S02]  /*01b0*/  LDC.64 R2, c[0x0][0x238] ;  /* 0x00008e00ff027b82 */ /* 0x001e240000000a00 */
[----:B0-----:R-:W-:-:S04]  /*01c0*/  IMAD.WIDE R2, R0, 0x4, R2 ;  /* 0x0000000400027825 */ /* 0x001fc800078e0202 */
[----:B--2---:R-:W-:-:S04]  /*01d0*/  FADD R6, R6, 9.9999997473787516356e-06 ;  /* 0x3727c5ac06067421 */ /* 0x004fc80000000000 */
[----:B------:R-:W0:Y:S02]  /*01e0*/  MUFU.SQRT R7, R6 ;  /* 0x0000000600077308 */ /* 0x000e240000002000 */
[C---:B0-----:R-:W-:Y:S02]  /*01f0*/  FSETP.GT.AND P0, PT, R7.reuse, 8.50705917302346158658e+37, PT ;  /* 0x7e8000000700780b */ /* 0x041fe40003f04000 */
[----:B------:R-:W-:-:S11]  /*0200*/  FSETP.GEU.AND P1, PT, R7, 1.175494350822287508e-38, PT ;  /* 0x008000000700780b */ /* 0x000fd60003f2e000 */
[----:B------:R-:W-:-:S04]  /*0210*/  @P0 FMUL R7, R7, 0.25 ;  /* 0x3e80000007070820 */ /* 0x000fc80000400000 */
[----:B------:R-:W-:-:S06]  /*0220*/  @!P1 FMUL R7, R7, 16777216 ;  /* 0x4b80000007079820 */ /* 0x000fcc0000400000 */
[----:B------:R-:W0:Y:S01]  /*0230*/  MUFU.RCP R7, R7 ;  /* 0x0000000700077308 */ /* 0x000e220000001000 */
[----:B------:R-:W-:Y:S01]  /*0240*/  FSEL R4, R4, 1, P0 ;  /* 0x3f80000004047808 */ /* 0x000fe20000000000 */
[----:B----4-:R-:W-:-:S04]  /*0250*/  FADD R5, R12, -R5 ;  /* 0x800000050c057221 */ /* 0x010fc80000000000 */
[----:B------:R-:W-:-:S04]  /*0260*/  @!P1 FMUL R4, R4, 16777216 ;  /* 0x4b80000004049820 */ /* 0x000fc80000400000 */
[----:B0-----:R-:W-:-:S04]  /*0270*/  FMUL R4, R7, R4 ;  /* 0x0000000407047220 */ /* 0x001fc80000400000 */
[----:B------:R-:W-:-:S04]  /*0280*/  FMUL R4, R5, R4 ;  /* 0x0000000405047220 */ /* 0x000fc80000400000 */
[----:B-----5:R-:W-:-:S05]  /*0290*/  FFMA R4, R8, R4, R11 ;  /* 0x0000000408047223 */ /* 0x020fca000000000b */
[----:B------:R-:W-:-:S04]  /*02a0*/  FSETP.GEU.AND P0, PT, R4, RZ, PT ;  /* 0x000000ff0400720b */ /* 0x000fc80003f0e000 */
[----:B------:R-:W-:-:S05]  /*02b0*/  FSEL R5, R4, RZ, P0 ;  /* 0x000000ff04057208 */ /* 0x000fca0000000000 */
[----:B------:R-:W-:Y:S01]  /*02c0*/  STG.E desc[UR4][R2.64], R5 ;  /* 0x0000000502007986 */ /* 0x000fe2000c101904 */
[----:B------:R-:W-:Y:S05]  /*02d0*/  EXIT ;  /* 0x000000000000794d */ /* 0x000fea0003800000 */
.L_x_0:
[----:B------:R-:W-:-:S00]  /*02e0*/  BRA `(.L_x_0) ;  /* 0xfffffffc00fc7947 */ /* 0x000fc0000383ffff */
[----:B------:R-:W-:-:S00]  /*02f0*/  NOP ;  /* 0x0000000000007918 */ /* 0x000fc00000000000 */
        /* <DEDUP_REMOVED lines=8> */
.L_x_1:


//--------------------- .nv.global.init           --------------------------
	.section	.nv.global.init,"aw",@progbits
.nv.global.init:
	.type		_$_str,@object
	.size		_$_str,(_$_str_$_2 - _$_str)
_$_str:
        /*0000*/ 	.byte	0x5f, 0x5f, 0x43, 0x55, 0x44, 0x41, 0x5f, 0x46, 0x54, 0x5a, 0x00
	.type		_$_str_$_2,@object
	.size		_$_str_$_2,(.L_1 - _$_str_$_2)
_$_str_$_2:
        /*000b*/ 	.byte	0x5f, 0x5f, 0x43, 0x55, 0x44, 0x41, 0x5f, 0x50, 0x52, 0x45, 0x43, 0x5f, 0x53, 0x51, 0x52, 0x54
        /*001b*/ 	.byte	0x00
.L_1:


//--------------------- .nv.constant0.triton_poi_fused__native_batch_norm_legit_no_training_relu_17 --------------------------
	.section	.nv.constant0.triton_poi_fused__native_batch_norm_legit_no_training_relu_17,"a",@progbits
	.sectionflags	@""
	.align	4
.nv.constant0.triton_poi_fused__native_batch_norm_legit_no_training_relu_17:
	.zero		580
